//
// Generated by NVIDIA NVVM Compiler
//
// Compiler Build ID: CL-36424714
// Cuda compilation tools, release 13.0, V13.0.88
// Based on NVVM 20.0.0
//

.version 9.0
.target sm_100
.address_size 64

	// .globl	_Z10abs_kernelPKfPfi
// _ZZ10reduce_sumPfS_iE5sdata has been demoted

.visible .entry _Z10abs_kernelPKfPfi(
	.param .u64 .ptr .align 1 _Z10abs_kernelPKfPfi_param_0,
	.param .u64 .ptr .align 1 _Z10abs_kernelPKfPfi_param_1,
	.param .u32 _Z10abs_kernelPKfPfi_param_2
)
{
	.reg .pred 	%p<2>;
	.reg .b32 	%r<6>;
	.reg .b32 	%f<3>;
	.reg .b64 	%rd<8>;

	ld.param.u64 	%rd1, [_Z10abs_kernelPKfPfi_param_0];
	ld.param.u64 	%rd2, [_Z10abs_kernelPKfPfi_param_1];
	ld.param.u32 	%r2, [_Z10abs_kernelPKfPfi_param_2];
	mov.u32 	%r3, %ctaid.x;
	mov.u32 	%r4, %ntid.x;
	mov.u32 	%r5, %tid.x;
	mad.lo.s32 	%r1, %r3, %r4, %r5;
	setp.ge.s32 	%p1, %r1, %r2;
	@%p1 bra 	$L__BB0_2;
	cvta.to.global.u64 	%rd3, %rd1;
	cvta.to.global.u64 	%rd4, %rd2;
	mul.wide.s32 	%rd5, %r1, 4;
	add.s64 	%rd6, %rd3, %rd5;
	ld.global.f32 	%f1, [%rd6];
	abs.f32 	%f2, %f1;
	add.s64 	%rd7, %rd4, %rd5;
	st.global.f32 	[%rd7], %f2;
$L__BB0_2:
	ret;

}
	// .globl	_Z10reduce_sumPfS_i
.visible .entry _Z10reduce_sumPfS_i(
	.param .u64 .ptr .align 1 _Z10reduce_sumPfS_i_param_0,
	.param .u64 .ptr .align 1 _Z10reduce_sumPfS_i_param_1,
	.param .u32 _Z10reduce_sumPfS_i_param_2
)
{
	.reg .pred 	%p<6>;
	.reg .b32 	%r<14>;
	.reg .b32 	%f<10>;
	.reg .b64 	%rd<7>;
	// demoted variable
	.shared .align 4 .b8 _ZZ10reduce_sumPfS_iE5sdata[1024];
	ld.param.u64 	%rd1, [_Z10reduce_sumPfS_i_param_0];
	ld.param.u64 	%rd2, [_Z10reduce_sumPfS_i_param_1];
	ld.param.u32 	%r7, [_Z10reduce_sumPfS_i_param_2];
	mov.u32 	%r1, %tid.x;
	mov.u32 	%r8, %ctaid.x;
	mov.u32 	%r13, %ntid.x;
	mad.lo.s32 	%r3, %r8, %r13, %r1;
	setp.ge.s32 	%p1, %r3, %r7;
	mov.f32 	%f9, 0f00000000;
	@%p1 bra 	$L__BB1_2;
	cvta.to.global.u64 	%rd3, %rd1;
	mul.wide.s32 	%rd4, %r3, 4;
	add.s64 	%rd5, %rd3, %rd4;
	ld.global.f32 	%f9, [%rd5];
$L__BB1_2:
	shl.b32 	%r9, %r1, 2;
	mov.u32 	%r10, _ZZ10reduce_sumPfS_iE5sdata;
	add.s32 	%r4, %r10, %r9;
	st.shared.f32 	[%r4], %f9;
	bar.sync 	0;
	setp.lt.u32 	%p2, %r13, 2;
	@%p2 bra 	$L__BB1_6;
$L__BB1_3:
	shr.u32 	%r6, %r13, 1;
	setp.ge.u32 	%p3, %r1, %r6;
	@%p3 bra 	$L__BB1_5;
	shl.b32 	%r11, %r6, 2;
	add.s32 	%r12, %r4, %r11;
	ld.shared.f32 	%f4, [%r12];
	ld.shared.f32 	%f5, [%r4];
	add.f32 	%f6, %f4, %f5;
	st.shared.f32 	[%r4], %f6;
$L__BB1_5:
	bar.sync 	0;
	setp.gt.u32 	%p4, %r13, 3;
	mov.u32 	%r13, %r6;
	@%p4 bra 	$L__BB1_3;
$L__BB1_6:
	setp.ne.s32 	%p5, %r1, 0;
	@%p5 bra 	$L__BB1_8;
	ld.shared.f32 	%f7, [_ZZ10reduce_sumPfS_iE5sdata];
	cvta.to.global.u64 	%rd6, %rd2;
	atom.global.add.f32 	%f8, [%rd6], %f7;
$L__BB1_8:
	ret;

}


// ===== COMPILED SASS (sm_100) =====

	.target	sm_100

	.elftype	@"ET_EXEC"


//--------------------- .note.nv.tkinfo           --------------------------
	.section	.note.nv.tkinfo,"",@"SHT_NOTE"
	.sectionflags	@"SHF_NOTE_NV_TKINFO"
	.tkinfo
        /*0018*/ 	.word	0x00000002
        /*0030*/ 	.string	""
        /*0030*/ 	.string	"ptxas"
        /*0030*/ 	.string	"Cuda compilation tools, release 13.0, V13.0.88"
        /*0030*/ 	.string	"Build cuda_13.0.r13.0/compiler.36424714_0"
        /*0030*/ 	.string	"-arch sm_100 -m 64 "



//--------------------- .note.nv.cuinfo           --------------------------
	.section	.note.nv.cuinfo,"",@"SHT_NOTE"
	.sectionflags	@"SHF_NOTE_NV_CUINFO"
        /*0018*/ 	.short	0x0002
        /*001a*/ 	.short	0x0064
        /*001c*/ 	.short	0x0082
	.zero		2


//--------------------- .nv.info                  --------------------------
	.section	.nv.info,"",@"SHT_CUDA_INFO"
	.align	4


	//----- nvinfo : EIATTR_REGCOUNT
	.align		4
        /*0000*/ 	.byte	0x04, 0x2f
        /*0002*/ 	.short	(.L_1 - .L_0)
	.align		4
.L_0:
        /*0004*/ 	.word	index@(_Z10abs_kernelPKfPfi)
        /*0008*/ 	.word	0x0000000a


	//----- nvinfo : EIATTR_FRAME_SIZE
	.align		4
.L_1:
        /*000c*/ 	.byte	0x04, 0x11
        /*000e*/ 	.short	(.L_3 - .L_2)
	.align		4
.L_2:
        /*0010*/ 	.word	index@(_Z10abs_kernelPKfPfi)
        /*0014*/ 	.word	0x00000000


	//----- nvinfo : EIATTR_REGCOUNT
	.align		4
.L_3:
        /*0018*/ 	.byte	0x04, 0x2f
        /*001a*/ 	.short	(.L_5 - .L_4)
	.align		4
.L_4:
        /*001c*/ 	.word	index@(_Z10reduce_sumPfS_i)
        /*0020*/ 	.word	0x0000000a


	//----- nvinfo : EIATTR_FRAME_SIZE
	.align		4
.L_5:
        /*0024*/ 	.byte	0x04, 0x11
        /*0026*/ 	.short	(.L_7 - .L_6)
	.align		4
.L_6:
        /*0028*/ 	.word	index@(_Z10reduce_sumPfS_i)
        /*002c*/ 	.word	0x00000000


	//----- nvinfo : EIATTR_MIN_STACK_SIZE
	.align		4
.L_7:
        /*0030*/ 	.byte	0x04, 0x12
        /*0032*/ 	.short	(.L_9 - .L_8)
	.align		4
.L_8:
        /*0034*/ 	.word	index@(_Z10reduce_sumPfS_i)
        /*0038*/ 	.word	0x00000000


	//----- nvinfo : EIATTR_MIN_STACK_SIZE
	.align		4
.L_9:
        /*003c*/ 	.byte	0x04, 0x12
        /*003e*/ 	.short	(.L_11 - .L_10)
	.align		4
.L_10:
        /*0040*/ 	.word	index@(_Z10abs_kernelPKfPfi)
        /*0044*/ 	.word	0x00000000
.L_11:


//--------------------- .nv.compat                --------------------------
	.section	.nv.compat,"",@"SHT_CUDA_COMPAT_INFO"
	.align	4
        /*0000*/ 	.byte	0x02, 0x09, 0x00, 0x00, 0x02, 0x02, 0x01, 0x00, 0x02, 0x05, 0x05, 0x00, 0x03, 0x07, 0x01, 0x01
        /*0010*/ 	.byte	0x02, 0x03, 0x00, 0x00, 0x02, 0x06, 0x01, 0x00, 0x04, 0x0b, 0x08, 0x00, 0x09, 0x00, 0x00, 0x00
        /*0020*/ 	.byte	0x00, 0x00, 0x00, 0x00


//--------------------- .nv.info._Z10reduce_sumPfS_i --------------------------
	.section	.nv.info._Z10reduce_sumPfS_i,"",@"SHT_CUDA_INFO"
	.sectionflags	@""
	.align	4


	//----- nvinfo : EIATTR_CUDA_API_VERSION
	.align		4
        /*0000*/ 	.byte	0x04, 0x37
        /*0002*/ 	.short	(.L_13 - .L_12)
.L_12:
        /*0004*/ 	.word	0x00000082


	//----- nvinfo : EIATTR_KPARAM_INFO
	.align		4
.L_13:
        /*0008*/ 	.byte	0x04, 0x17
        /*000a*/ 	.short	(.L_15 - .L_14)
.L_14:
        /*000c*/ 	.word	0x00000000
        /*0010*/ 	.short	0x0002
        /*0012*/ 	.short	0x0010
        /*0014*/ 	.byte	0x00, 0xf0, 0x11, 0x00


	//----- nvinfo : EIATTR_KPARAM_INFO
	.align		4
.L_15:
        /*0018*/ 	.byte	0x04, 0x17
        /*001a*/ 	.short	(.L_17 - .L_16)
.L_16:
        /*001c*/ 	.word	0x00000000
        /*0020*/ 	.short	0x0001
        /*0022*/ 	.short	0x0008
        /*0024*/ 	.byte	0x00, 0xf5, 0x21, 0x00


	//----- nvinfo : EIATTR_KPARAM_INFO
	.align		4
.L_17:
        /*0028*/ 	.byte	0x04, 0x17
        /*002a*/ 	.short	(.L_19 - .L_18)
.L_18:
        /*002c*/ 	.word	0x00000000
        /*0030*/ 	.short	0x0000
        /*0032*/ 	.short	0x0000
        /*0034*/ 	.byte	0x00, 0xf5, 0x21, 0x00


	//----- nvinfo : EIATTR_SPARSE_MMA_MASK
	.align		4
.L_19:
        /*0038*/ 	.byte	0x03, 0x50
        /*003a*/ 	.short	0x0000


	//----- nvinfo : EIATTR_MAXREG_COUNT
	.align		4
        /*003c*/ 	.byte	0x03, 0x1b
        /*003e*/ 	.short	0x00ff


	//----- nvinfo : EIATTR_NUM_BARRIERS
	.align		4
        /*0040*/ 	.byte	0x02, 0x4c
        /*0042*/ 	.byte	0x01
	.zero		1


	//----- nvinfo : EIATTR_MERCURY_ISA_VERSION
	.align		4
        /*0044*/ 	.byte	0x03, 0x5f
        /*0046*/ 	.short	0x0101


	//----- nvinfo : EIATTR_VRC_CTA_INIT_COUNT
	.align		4
        /*0048*/ 	.byte	0x02, 0x4a
	.zero		1
	.zero		1


	//----- nvinfo : EIATTR_EXIT_INSTR_OFFSETS
	.align		4
        /*004c*/ 	.byte	0x04, 0x1c
        /*004e*/ 	.short	(.L_21 - .L_20)


	//   ....[0]....
.L_20:
        /*0050*/ 	.word	0x00000200


	//   ....[1]....
        /*0054*/ 	.word	0x00000270


	//----- nvinfo : EIATTR_CBANK_PARAM_SIZE
	.align		4
.L_21:
        /*0058*/ 	.byte	0x03, 0x19
        /*005a*/ 	.short	0x0014


	//----- nvinfo : EIATTR_PARAM_CBANK
	.align		4
        /*005c*/ 	.byte	0x04, 0x0a
        /*005e*/ 	.short	(.L_23 - .L_22)
	.align		4
.L_22:
        /*0060*/ 	.word	index@(.nv.constant0._Z10reduce_sumPfS_i)
        /*0064*/ 	.short	0x0380
        /*0066*/ 	.short	0x0014


	//----- nvinfo : EIATTR_SW_WAR
	.align		4
.L_23:
        /*0068*/ 	.byte	0x04, 0x36
        /*006a*/ 	.short	(.L_25 - .L_24)
.L_24:
        /*006c*/ 	.word	0x00000008
.L_25:


//--------------------- .nv.info._Z10abs_kernelPKfPfi --------------------------
	.section	.nv.info._Z10abs_kernelPKfPfi,"",@"SHT_CUDA_INFO"
	.sectionflags	@""
	.align	4


	//----- nvinfo : EIATTR_CUDA_API_VERSION
	.align		4
        /*0000*/ 	.byte	0x04, 0x37
        /*0002*/ 	.short	(.L_27 - .L_26)
.L_26:
        /*0004*/ 	.word	0x00000082


	//----- nvinfo : EIATTR_KPARAM_INFO
	.align		4
.L_27:
        /*0008*/ 	.byte	0x04, 0x17
        /*000a*/ 	.short	(.L_29 - .L_28)
.L_28:
        /*000c*/ 	.word	0x00000000
        /*0010*/ 	.short	0x0002
        /*0012*/ 	.short	0x0010
        /*0014*/ 	.byte	0x00, 0xf0, 0x11, 0x00


	//----- nvinfo : EIATTR_KPARAM_INFO
	.align		4
.L_29:
        /*0018*/ 	.byte	0x04, 0x17
        /*001a*/ 	.short	(.L_31 - .L_30)
.L_30:
        /*001c*/ 	.word	0x00000000
        /*0020*/ 	.short	0x0001
        /*0022*/ 	.short	0x0008
        /*0024*/ 	.byte	0x00, 0xf5, 0x21, 0x00


	//----- nvinfo : EIATTR_KPARAM_INFO
	.align		4
.L_31:
        /*0028*/ 	.byte	0x04, 0x17
        /*002a*/ 	.short	(.L_33 - .L_32)
.L_32:
        /*002c*/ 	.word	0x00000000
        /*0030*/ 	.short	0x0000
        /*0032*/ 	.short	0x0000
        /*0034*/ 	.byte	0x00, 0xf5, 0x21, 0x00


	//----- nvinfo : EIATTR_SPARSE_MMA_MASK
	.align		4
.L_33:
        /*0038*/ 	.byte	0x03, 0x50
        /*003a*/ 	.short	0x0000


	//----- nvinfo : EIATTR_MAXREG_COUNT
	.align		4
        /*003c*/ 	.byte	0x03, 0x1b
        /*003e*/ 	.short	0x00ff


	//----- nvinfo : EIATTR_MERCURY_ISA_VERSION
	.align		4
        /*0040*/ 	.byte	0x03, 0x5f
        /*0042*/ 	.short	0x0101


	//----- nvinfo : EIATTR_VRC_CTA_INIT_COUNT
	.align		4
        /*0044*/ 	.byte	0x02, 0x4a
	.zero		1
	.zero		1


	//----- nvinfo : EIATTR_EXIT_INSTR_OFFSETS
	.align		4
        /*0048*/ 	.byte	0x04, 0x1c
        /*004a*/ 	.short	(.L_35 - .L_34)


	//   ....[0]....
.L_34:
        /*004c*/ 	.word	0x00000070


	//   ....[1]....
        /*0050*/ 	.word	0x00000100


	//----- nvinfo : EIATTR_CBANK_PARAM_SIZE
	.align		4
.L_35:
        /*0054*/ 	.byte	0x03, 0x19
        /*0056*/ 	.short	0x0014


	//----- nvinfo : EIATTR_PARAM_CBANK
	.align		4
        /*0058*/ 	.byte	0x04, 0x0a
        /*005a*/ 	.short	(.L_37 - .L_36)
	.align		4
.L_36:
        /*005c*/ 	.word	index@(.nv.constant0._Z10abs_kernelPKfPfi)
        /*0060*/ 	.short	0x0380
        /*0062*/ 	.short	0x0014


	//----- nvinfo : EIATTR_SW_WAR
	.align		4
.L_37:
        /*0064*/ 	.byte	0x04, 0x36
        /*0066*/ 	.short	(.L_39 - .L_38)
.L_38:
        /*0068*/ 	.word	0x00000008
.L_39:


//--------------------- .nv.callgraph             --------------------------
	.section	.nv.callgraph,"",@"SHT_CUDA_CALLGRAPH"
	.align	4
	.sectionentsize	8
	.align		4
        /*0000*/ 	.word	0x00000000
	.align		4
        /*0004*/ 	.word	0xffffffff
	.align		4
        /*0008*/ 	.word	0x00000000
	.align		4
        /*000c*/ 	.word	0xfffffffe
	.align		4
        /*0010*/ 	.word	0x00000000
	.align		4
        /*0014*/ 	.word	0xfffffffd
	.align		4
        /*0018*/ 	.word	0x00000000
	.align		4
        /*001c*/ 	.word	0xfffffffc


//--------------------- .text._Z10reduce_sumPfS_i --------------------------
	.section	.text._Z10reduce_sumPfS_i,"ax",@progbits
	.align	128
        .global         _Z10reduce_sumPfS_i
        .type           _Z10reduce_sumPfS_i,@function
        .size           _Z10reduce_sumPfS_i,(.L_x_4 - _Z10reduce_sumPfS_i)
        .other          _Z10reduce_sumPfS_i,@"STO_CUDA_ENTRY STV_DEFAULT"
_Z10reduce_sumPfS_i:
.text._Z10reduce_sumPfS_i:
[----:B------:R-:W-:Y:S01]  /*0000*/  LDC R1, c[0x0][0x37c] ;  /* 0x0000df00ff017b82 */ /* 0x000fe20000000800 */
[----:B------:R-:W0:Y:S07]  /*0010*/  S2R R7, SR_TID.X ;  /* 0x0000000000077919 */ /* 0x000e2e0000002100 */
[----:B------:R-:W0:Y:S01]  /*0020*/  S2UR UR4, SR_CTAID.X ;  /* 0x00000000000479c3 */ /* 0x000e220000002500 */
[----:B------:R-:W1:Y:S01]  /*0030*/  LDCU UR5, c[0x0][0x390] ;  /* 0x00007200ff0577ac */ /* 0x000e620008000800 */
[----:B------:R-:W-:Y:S01]  /*0040*/  IMAD.MOV.U32 R4, RZ, RZ, RZ ;  /* 0x000000ffff047224 */ /* 0x000fe200078e00ff */
[----:B------:R-:W2:Y:S05]  /*0050*/  LDCU.64 UR6, c[0x0][0x358] ;  /* 0x00006b00ff0677ac */ /* 0x000eaa0008000a00 */
[----:B------:R-:W0:Y:S02]  /*0060*/  LDC R0, c[0x0][0x360] ;  /* 0x0000d800ff007b82 */ /* 0x000e240000000800 */
[----:B0-----:R-:W-:-:S05]  /*0070*/  IMAD R5, R0, UR4, R7 ;  /* 0x0000000400057c24 */ /* 0x001fca000f8e0207 */
[----:B-1----:R-:W-:-:S13]  /*0080*/  ISETP.GE.AND P0, PT, R5, UR5, PT ;  /* 0x0000000505007c0c */ /* 0x002fda000bf06270 */
[----:B------:R-:W0:Y:S02]  /*0090*/  @!P0 LDC.64 R2, c[0x0][0x380] ;  /* 0x0000e000ff028b82 */ /* 0x000e240000000a00 */
[----:B0-----:R-:W-:-:S05]  /*00a0*/  @!P0 IMAD.WIDE R2, R5, 0x4, R2 ;  /* 0x0000000405028825 */ /* 0x001fca00078e0202 */
[----:B--2---:R-:W2:Y:S01]  /*00b0*/  @!P0 LDG.E R4, desc[UR6][R2.64] ;  /* 0x0000000602048981 */ /* 0x004ea2000c1e1900 */
[----:B------:R-:W0:Y:S01]  /*00c0*/  S2UR UR5, SR_CgaCtaId ;  /* 0x00000000000579c3 */ /* 0x000e220000008800 */
[----:B------:R-:W-:Y:S01]  /*00d0*/  UMOV UR4, 0x400 ;  /* 0x0000040000047882 */ /* 0x000fe20000000000 */
[----:B------:R-:W-:Y:S02]  /*00e0*/  ISETP.GE.U32.AND P1, PT, R0, 0x2, PT ;  /* 0x000000020000780c */ /* 0x000fe40003f26070 */
[----:B------:R-:W-:Y:S01]  /*00f0*/  ISETP.NE.AND P0, PT, R7, RZ, PT ;  /* 0x000000ff0700720c */ /* 0x000fe20003f05270 */
[----:B0-----:R-:W-:-:S06]  /*0100*/  ULEA UR4, UR5, UR4, 0x18 ;  /* 0x0000000405047291 */ /* 0x001fcc000f8ec0ff */
[----:B------:R-:W-:-:S05]  /*0110*/  LEA R5, R7, UR4, 0x2 ;  /* 0x0000000407057c11 */ /* 0x000fca000f8e10ff */
[----:B--2---:R0:W-:Y:S01]  /*0120*/  STS [R5], R4 ;  /* 0x0000000405007388 */ /* 0x0041e20000000800 */
[----:B------:R-:W-:Y:S06]  /*0130*/  BAR.SYNC.DEFER_BLOCKING 0x0 ;  /* 0x0000000000007b1d */ /* 0x000fec0000010000 */
[----:B------:R-:W-:Y:S05]  /*0140*/  @!P1 BRA `(.L_x_0) ;  /* 0x00000000002c9947 */ /* 0x000fea0003800000 */
.L_x_1:
[----:B------:R-:W-:-:S04]  /*0150*/  SHF.R.U32.HI R6, RZ, 0x1, R0 ;  /* 0x00000001ff067819 */ /* 0x000fc80000011600 */
[----:B------:R-:W-:-:S13]  /*0160*/  ISETP.GE.U32.AND P1, PT, R7, R6, PT ;  /* 0x000000060700720c */ /* 0x000fda0003f26070 */
[----:B------:R-:W-:Y:S01]  /*0170*/  @!P1 IMAD R2, R6, 0x4, R5 ;  /* 0x0000000406029824 */ /* 0x000fe200078e0205 */
[----:B------:R-:W-:Y:S05]  /*0180*/  @!P1 LDS R3, [R5] ;  /* 0x0000000005039984 */ /* 0x000fea0000000800 */
[----:B------:R-:W0:Y:S02]  /*0190*/  @!P1 LDS R2, [R2] ;  /* 0x0000000002029984 */ /* 0x000e240000000800 */
[----:B0-----:R-:W-:-:S05]  /*01a0*/  @!P1 FADD R4, R2, R3 ;  /* 0x0000000302049221 */ /* 0x001fca0000000000 */
[----:B------:R1:W-:Y:S01]  /*01b0*/  @!P1 STS [R5], R4 ;  /* 0x0000000405009388 */ /* 0x0003e20000000800 */
[----:B------:R-:W-:Y:S01]  /*01c0*/  BAR.SYNC.DEFER_BLOCKING 0x0 ;  /* 0x0000000000007b1d */ /* 0x000fe20000010000 */
[----:B------:R-:W-:Y:S01]  /*01d0*/  ISETP.GT.U32.AND P1, PT, R0, 0x3, PT ;  /* 0x000000030000780c */ /* 0x000fe20003f24070 */
[----:B------:R-:W-:-:S12]  /*01e0*/  IMAD.MOV.U32 R0, RZ, RZ, R6 ;  /* 0x000000ffff007224 */ /* 0x000fd800078e0006 */
[----:B-1----:R-:W-:Y:S05]  /*01f0*/  @P1 BRA `(.L_x_1) ;  /* 0xfffffffc00d41947 */ /* 0x002fea000383ffff */
.L_x_0:
[----:B------:R-:W-:Y:S05]  /*0200*/  @P0 EXIT ;  /* 0x000000000000094d */ /* 0x000fea0003800000 */
[----:B------:R-:W1:Y:S01]  /*0210*/  S2UR UR5, SR_CgaCtaId ;  /* 0x00000000000579c3 */ /* 0x000e620000008800 */
[----:B------:R-:W-:-:S07]  /*0220*/  UMOV UR4, 0x400 ;  /* 0x0000040000047882 */ /* 0x000fce0000000000 */
[----:B------:R-:W2:Y:S01]  /*0230*/  LDC.64 R2, c[0x0][0x388] ;  /* 0x0000e200ff027b82 */ /* 0x000ea20000000a00 */
[----:B-1----:R-:W-:-:S09]  /*0240*/  ULEA UR4, UR5, UR4, 0x18 ;  /* 0x0000000405047291 */ /* 0x002fd2000f8ec0ff */
[----:B0-----:R-:W2:Y:S04]  /*0250*/  LDS R5, [UR4] ;  /* 0x00000004ff057984 */ /* 0x001ea80008000800 */
[----:B--2---:R-:W-:Y:S01]  /*0260*/  REDG.E.ADD.F32.FTZ.RN.STRONG.GPU desc[UR6][R2.64], R5 ;  /* 0x00000005020079a6 */ /* 0x004fe2000c12f306 */
[----:B------:R-:W-:Y:S05]  /*0270*/  EXIT ;  /* 0x000000000000794d */ /* 0x000fea0003800000 */
.L_x_2:
[----:B------:R-:W-:-:S00]  /*0280*/  BRA `(.L_x_2) ;  /* 0xfffffffc00fc7947 */ /* 0x000fc0000383ffff */
[----:B------:R-:W-:-:S00]  /*0290*/  NOP ;  /* 0x0000000000007918 */ /* 0x000fc00000000000 */
        /* <DEDUP_REMOVED lines=14> */
.L_x_4:


//--------------------- .text._Z10abs_kernelPKfPfi --------------------------
	.section	.text._Z10abs_kernelPKfPfi,"ax",@progbits
	.align	128
        .global         _Z10abs_kernelPKfPfi
        .type           _Z10abs_kernelPKfPfi,@function
        .size           _Z10abs_kernelPKfPfi,(.L_x_5 - _Z10abs_kernelPKfPfi)
        .other          _Z10abs_kernelPKfPfi,@"STO_CUDA_ENTRY STV_DEFAULT"
_Z10abs_kernelPKfPfi:
.text._Z10abs_kernelPKfPfi:
[----:B------:R-:W-:Y:S01]  /*0000*/  LDC R1, c[0x0][0x37c] ;  /* 0x0000df00ff017b82 */ /* 0x000fe20000000800 */
[----:B------:R-:W0:Y:S07]  /*0010*/  S2R R0, SR_TID.X ;  /* 0x0000000000007919 */ /* 0x000e2e0000002100 */
[----:B------:R-:W0:Y:S01]  /*0020*/  S2UR UR4, SR_CTAID.X ;  /* 0x00000000000479c3 */ /* 0x000e220000002500 */
[----:B------:R-:W1:Y:S07]  /*0030*/  LDCU UR5, c[0x0][0x390] ;  /* 0x00007200ff0577ac */ /* 0x000e6e0008000800 */
[----:B------:R-:W0:Y:S02]  /*0040*/  LDC R7, c[0x0][0x360] ;  /* 0x0000d800ff077b82 */ /* 0x000e240000000800 */
[----:B0-----:R-:W-:-:S05]  /*0050*/  IMAD R7, R7, UR4, R0 ;  /* 0x0000000407077c24 */ /* 0x001fca000f8e0200 */
[----:B-1----:R-:W-:-:S13]  /*0060*/  ISETP.GE.AND P0, PT, R7, UR5, PT ;  /* 0x0000000507007c0c */ /* 0x002fda000bf06270 */
[----:B------:R-:W-:Y:S05]  /*0070*/  @P0 EXIT ;  /* 0x000000000000094d */ /* 0x000fea0003800000 */
[----:B------:R-:W0:Y:S01]  /*0080*/  LDC.64 R2, c[0x0][0x380] ;  /* 0x0000e000ff027b82 */ /* 0x000e220000000a00 */
[----:B------:R-:W1:Y:S07]  /*0090*/  LDCU.64 UR4, c[0x0][0x358] ;  /* 0x00006b00ff0477ac */ /* 0x000e6e0008000a00 */
[----:B------:R-:W2:Y:S01]  /*00a0*/  LDC.64 R4, c[0x0][0x388] ;  /* 0x0000e200ff047b82 */ /* 0x000ea20000000a00 */
[----:B0-----:R-:W-:-:S06]  /*00b0*/  IMAD.WIDE R2, R7, 0x4, R2 ;  /* 0x0000000407027825 */ /* 0x001fcc00078e0202 */
[----:B-1----:R-:W3:Y:S01]  /*00c0*/  LDG.E R2, desc[UR4][R2.64] ;  /* 0x0000000402027981 */ /* 0x002ee2000c1e1900 */
[----:B--2---:R-:W-:-:S04]  /*00d0*/  IMAD.WIDE R4, R7, 0x4, R4 ;  /* 0x0000000407047825 */ /* 0x004fc800078e0204 */
[----:B---3--:R-:W-:-:S05]  /*00e0*/  FADD R7, |R2|, -RZ ;  /* 0x800000ff02077221 */ /* 0x008fca0000000200 */
[----:B------:R-:W-:Y:S01]  /*00f0*/  STG.E desc[UR4][R4.64], R7 ;  /* 0x0000000704007986 */ /* 0x000fe2000c101904 */
[----:B------:R-:W-:Y:S05]  /*0100*/  EXIT ;  /* 0x000000000000794d */ /* 0x000fea0003800000 */
.L_x_3:
        /* <DEDUP_REMOVED lines=15> */
.L_x_5:


//--------------------- .nv.shared._Z10reduce_sumPfS_i --------------------------
	.section	.nv.shared._Z10reduce_sumPfS_i,"aw",@nobits
	.sectionflags	@""
	.align	4
.nv.shared._Z10reduce_sumPfS_i:
	.zero		2048


//--------------------- .nv.shared.reserved.0     --------------------------
	.section	.nv.shared.reserved.0,"aw",@nobits
	.weak		__nv_reservedSMEM_offset_0_alias
	.size		__nv_reservedSMEM_offset_0_alias, 0, 64
	.other		__nv_reservedSMEM_offset_0_alias,@"STO_CUDA_RESERVED_SHARED STV_DEFAULT"
__nv_reservedSMEM_offset_0_alias:
	.zero		0
	.zero		64


//--------------------- .nv.constant0._Z10reduce_sumPfS_i --------------------------
	.section	.nv.constant0._Z10reduce_sumPfS_i,"a",@progbits
	.sectionflags	@""
	.align	4
.nv.constant0._Z10reduce_sumPfS_i:
	.zero		916


//--------------------- .nv.constant0._Z10abs_kernelPKfPfi --------------------------
	.section	.nv.constant0._Z10abs_kernelPKfPfi,"a",@progbits
	.sectionflags	@""
	.align	4
.nv.constant0._Z10abs_kernelPKfPfi:
	.zero		916


//--------------------- SYMBOLS --------------------------

	.type		.nv.reservedSmem.offset0,@object
	.size		.nv.reservedSmem.offset0,0x4
	.type		.nv.reservedSmem.cap,@object
	.size		.nv.reservedSmem.cap,0x4
